//
// Generated by NVIDIA NVVM Compiler
//
// Compiler Build ID: CL-36424714
// Cuda compilation tools, release 13.0, V13.0.88
// Based on NVVM 20.0.0
//

.version 9.0
.target sm_100
.address_size 64

	// .globl	_Z24quaternionMultiplyKernelPKfS0_Pf

.visible .entry _Z24quaternionMultiplyKernelPKfS0_Pf(
	.param .u64 .ptr .align 1 _Z24quaternionMultiplyKernelPKfS0_Pf_param_0,
	.param .u64 .ptr .align 1 _Z24quaternionMultiplyKernelPKfS0_Pf_param_1,
	.param .u64 .ptr .align 1 _Z24quaternionMultiplyKernelPKfS0_Pf_param_2
)
{
	.reg .pred 	%p<2>;
	.reg .b32 	%r<6>;
	.reg .b32 	%f<55>;
	.reg .b64 	%rd<7>;

	ld.param.u64 	%rd1, [_Z24quaternionMultiplyKernelPKfS0_Pf_param_0];
	ld.param.u64 	%rd2, [_Z24quaternionMultiplyKernelPKfS0_Pf_param_1];
	ld.param.u64 	%rd3, [_Z24quaternionMultiplyKernelPKfS0_Pf_param_2];
	mov.u32 	%r1, %ctaid.x;
	mov.u32 	%r2, %ntid.x;
	mul.lo.s32 	%r3, %r1, %r2;
	mov.u32 	%r4, %tid.x;
	neg.s32 	%r5, %r4;
	setp.ne.s32 	%p1, %r3, %r5;
	@%p1 bra 	$L__BB0_2;
	cvta.to.global.u64 	%rd4, %rd1;
	cvta.to.global.u64 	%rd5, %rd2;
	cvta.to.global.u64 	%rd6, %rd3;
	ld.global.f32 	%f1, [%rd4];
	ld.global.f32 	%f2, [%rd5];
	mul.f32 	%f3, %f1, %f2;
	ld.global.f32 	%f4, [%rd4+4];
	ld.global.f32 	%f5, [%rd5+4];
	mul.f32 	%f6, %f4, %f5;
	sub.f32 	%f7, %f3, %f6;
	ld.global.f32 	%f8, [%rd4+8];
	ld.global.f32 	%f9, [%rd5+8];
	mul.f32 	%f10, %f8, %f9;
	sub.f32 	%f11, %f7, %f10;
	ld.global.f32 	%f12, [%rd4+12];
	ld.global.f32 	%f13, [%rd5+12];
	mul.f32 	%f14, %f12, %f13;
	sub.f32 	%f15, %f11, %f14;
	st.global.f32 	[%rd6], %f15;
	ld.global.f32 	%f16, [%rd4];
	ld.global.f32 	%f17, [%rd5+4];
	ld.global.f32 	%f18, [%rd4+4];
	ld.global.f32 	%f19, [%rd5];
	mul.f32 	%f20, %f18, %f19;
	fma.rn.f32 	%f21, %f16, %f17, %f20;
	ld.global.f32 	%f22, [%rd4+8];
	ld.global.f32 	%f23, [%rd5+12];
	fma.rn.f32 	%f24, %f22, %f23, %f21;
	ld.global.f32 	%f25, [%rd4+12];
	ld.global.f32 	%f26, [%rd5+8];
	mul.f32 	%f27, %f25, %f26;
	sub.f32 	%f28, %f24, %f27;
	st.global.f32 	[%rd6+4], %f28;
	ld.global.f32 	%f29, [%rd4];
	ld.global.f32 	%f30, [%rd5+8];
	mul.f32 	%f31, %f29, %f30;
	ld.global.f32 	%f32, [%rd4+4];
	ld.global.f32 	%f33, [%rd5+12];
	mul.f32 	%f34, %f32, %f33;
	sub.f32 	%f35, %f31, %f34;
	ld.global.f32 	%f36, [%rd4+8];
	ld.global.f32 	%f37, [%rd5];
	fma.rn.f32 	%f38, %f36, %f37, %f35;
	ld.global.f32 	%f39, [%rd4+12];
	ld.global.f32 	%f40, [%rd5+4];
	fma.rn.f32 	%f41, %f39, %f40, %f38;
	st.global.f32 	[%rd6+8], %f41;
	ld.global.f32 	%f42, [%rd4];
	ld.global.f32 	%f43, [%rd5+12];
	ld.global.f32 	%f44, [%rd4+4];
	ld.global.f32 	%f45, [%rd5+8];
	mul.f32 	%f46, %f44, %f45;
	fma.rn.f32 	%f47, %f42, %f43, %f46;
	ld.global.f32 	%f48, [%rd4+8];
	ld.global.f32 	%f49, [%rd5+4];
	mul.f32 	%f50, %f48, %f49;
	sub.f32 	%f51, %f47, %f50;
	ld.global.f32 	%f52, [%rd4+12];
	ld.global.f32 	%f53, [%rd5];
	fma.rn.f32 	%f54, %f52, %f53, %f51;
	st.global.f32 	[%rd6+12], %f54;
$L__BB0_2:
	ret;

}
	// .globl	_Z25quaternionNormalizeKernelPf
.visible .entry _Z25quaternionNormalizeKernelPf(
	.param .u64 .ptr .align 1 _Z25quaternionNormalizeKernelPf_param_0
)
{
	.reg .pred 	%p<2>;
	.reg .b32 	%r<6>;
	.reg .b32 	%f<14>;
	.reg .b64 	%rd<3>;

	ld.param.u64 	%rd1, [_Z25quaternionNormalizeKernelPf_param_0];
	mov.u32 	%r1, %ctaid.x;
	mov.u32 	%r2, %ntid.x;
	mul.lo.s32 	%r3, %r1, %r2;
	mov.u32 	%r4, %tid.x;
	neg.s32 	%r5, %r4;
	setp.ne.s32 	%p1, %r3, %r5;
	@%p1 bra 	$L__BB1_2;
	cvta.to.global.u64 	%rd2, %rd1;
	ld.global.f32 	%f1, [%rd2];
	ld.global.f32 	%f2, [%rd2+4];
	mul.f32 	%f3, %f2, %f2;
	fma.rn.f32 	%f4, %f1, %f1, %f3;
	ld.global.f32 	%f5, [%rd2+8];
	fma.rn.f32 	%f6, %f5, %f5, %f4;
	ld.global.f32 	%f7, [%rd2+12];
	fma.rn.f32 	%f8, %f7, %f7, %f6;
	sqrt.rn.f32 	%f9, %f8;
	div.rn.f32 	%f10, %f1, %f9;
	st.global.f32 	[%rd2], %f10;
	div.rn.f32 	%f11, %f2, %f9;
	st.global.f32 	[%rd2+4], %f11;
	div.rn.f32 	%f12, %f5, %f9;
	st.global.f32 	[%rd2+8], %f12;
	div.rn.f32 	%f13, %f7, %f9;
	st.global.f32 	[%rd2+12], %f13;
$L__BB1_2:
	ret;

}
	// .globl	_Z24quaternionToMatrixKernelPKfPf
.visible .entry _Z24quaternionToMatrixKernelPKfPf(
	.param .u64 .ptr .align 1 _Z24quaternionToMatrixKernelPKfPf_param_0,
	.param .u64 .ptr .align 1 _Z24quaternionToMatrixKernelPKfPf_param_1
)
{
	.reg .pred 	%p<2>;
	.reg .b32 	%r<8>;
	.reg .b32 	%f<77>;
	.reg .b64 	%rd<5>;

	ld.param.u64 	%rd1, [_Z24quaternionToMatrixKernelPKfPf_param_0];
	ld.param.u64 	%rd2, [_Z24quaternionToMatrixKernelPKfPf_param_1];
	mov.u32 	%r1, %ctaid.x;
	mov.u32 	%r2, %ntid.x;
	mul.lo.s32 	%r3, %r1, %r2;
	mov.u32 	%r4, %tid.x;
	neg.s32 	%r5, %r4;
	setp.ne.s32 	%p1, %r3, %r5;
	@%p1 bra 	$L__BB2_2;
	cvta.to.global.u64 	%rd3, %rd1;
	cvta.to.global.u64 	%rd4, %rd2;
	ld.global.f32 	%f1, [%rd3+8];
	add.f32 	%f2, %f1, %f1;
	mul.f32 	%f3, %f1, %f2;
	mov.f32 	%f4, 0f3F800000;
	sub.f32 	%f5, %f4, %f3;
	ld.global.f32 	%f6, [%rd3+12];
	add.f32 	%f7, %f6, %f6;
	mul.f32 	%f8, %f6, %f7;
	sub.f32 	%f9, %f5, %f8;
	st.global.f32 	[%rd4], %f9;
	ld.global.f32 	%f10, [%rd3+4];
	add.f32 	%f11, %f10, %f10;
	ld.global.f32 	%f12, [%rd3+8];
	mul.f32 	%f13, %f11, %f12;
	ld.global.f32 	%f14, [%rd3+12];
	add.f32 	%f15, %f14, %f14;
	ld.global.f32 	%f16, [%rd3];
	mul.f32 	%f17, %f15, %f16;
	sub.f32 	%f18, %f13, %f17;
	st.global.f32 	[%rd4+4], %f18;
	ld.global.f32 	%f19, [%rd3+4];
	add.f32 	%f20, %f19, %f19;
	ld.global.f32 	%f21, [%rd3+12];
	ld.global.f32 	%f22, [%rd3+8];
	add.f32 	%f23, %f22, %f22;
	ld.global.f32 	%f24, [%rd3];
	mul.f32 	%f25, %f23, %f24;
	fma.rn.f32 	%f26, %f20, %f21, %f25;
	st.global.f32 	[%rd4+8], %f26;
	mov.b32 	%r6, 0;
	st.global.u32 	[%rd4+12], %r6;
	ld.global.f32 	%f27, [%rd3+4];
	add.f32 	%f28, %f27, %f27;
	ld.global.f32 	%f29, [%rd3+8];
	ld.global.f32 	%f30, [%rd3+12];
	add.f32 	%f31, %f30, %f30;
	ld.global.f32 	%f32, [%rd3];
	mul.f32 	%f33, %f31, %f32;
	fma.rn.f32 	%f34, %f28, %f29, %f33;
	st.global.f32 	[%rd4+16], %f34;
	ld.global.f32 	%f35, [%rd3+4];
	add.f32 	%f36, %f35, %f35;
	mul.f32 	%f37, %f35, %f36;
	sub.f32 	%f38, %f4, %f37;
	ld.global.f32 	%f39, [%rd3+12];
	add.f32 	%f40, %f39, %f39;
	mul.f32 	%f41, %f39, %f40;
	sub.f32 	%f42, %f38, %f41;
	st.global.f32 	[%rd4+20], %f42;
	ld.global.f32 	%f43, [%rd3+8];
	add.f32 	%f44, %f43, %f43;
	ld.global.f32 	%f45, [%rd3+12];
	mul.f32 	%f46, %f44, %f45;
	ld.global.f32 	%f47, [%rd3+4];
	add.f32 	%f48, %f47, %f47;
	ld.global.f32 	%f49, [%rd3];
	mul.f32 	%f50, %f48, %f49;
	sub.f32 	%f51, %f46, %f50;
	st.global.f32 	[%rd4+24], %f51;
	st.global.u32 	[%rd4+28], %r6;
	ld.global.f32 	%f52, [%rd3+4];
	add.f32 	%f53, %f52, %f52;
	ld.global.f32 	%f54, [%rd3+12];
	mul.f32 	%f55, %f53, %f54;
	ld.global.f32 	%f56, [%rd3+8];
	add.f32 	%f57, %f56, %f56;
	ld.global.f32 	%f58, [%rd3];
	mul.f32 	%f59, %f57, %f58;
	sub.f32 	%f60, %f55, %f59;
	st.global.f32 	[%rd4+32], %f60;
	ld.global.f32 	%f61, [%rd3+8];
	add.f32 	%f62, %f61, %f61;
	ld.global.f32 	%f63, [%rd3+12];
	ld.global.f32 	%f64, [%rd3+4];
	add.f32 	%f65, %f64, %f64;
	ld.global.f32 	%f66, [%rd3];
	mul.f32 	%f67, %f65, %f66;
	fma.rn.f32 	%f68, %f62, %f63, %f67;
	st.global.f32 	[%rd4+36], %f68;
	ld.global.f32 	%f69, [%rd3+4];
	add.f32 	%f70, %f69, %f69;
	mul.f32 	%f71, %f69, %f70;
	sub.f32 	%f72, %f4, %f71;
	ld.global.f32 	%f73, [%rd3+8];
	add.f32 	%f74, %f73, %f73;
	mul.f32 	%f75, %f73, %f74;
	sub.f32 	%f76, %f72, %f75;
	st.global.f32 	[%rd4+40], %f76;
	st.global.u32 	[%rd4+44], %r6;
	st.global.u32 	[%rd4+48], %r6;
	st.global.u32 	[%rd4+52], %r6;
	st.global.u32 	[%rd4+56], %r6;
	mov.b32 	%r7, 1065353216;
	st.global.u32 	[%rd4+60], %r7;
$L__BB2_2:
	ret;

}


// ===== COMPILED SASS (sm_100) =====

	.target	sm_100

	.elftype	@"ET_EXEC"


//--------------------- .note.nv.tkinfo           --------------------------
	.section	.note.nv.tkinfo,"",@"SHT_NOTE"
	.sectionflags	@"SHF_NOTE_NV_TKINFO"
	.tkinfo
        /*0018*/ 	.word	0x00000002
        /*0030*/ 	.string	""
        /*0030*/ 	.string	"ptxas"
        /*0030*/ 	.string	"Cuda compilation tools, release 13.0, V13.0.88"
        /*0030*/ 	.string	"Build cuda_13.0.r13.0/compiler.36424714_0"
        /*0030*/ 	.string	"-arch sm_100 -m 64 "



//--------------------- .note.nv.cuinfo           --------------------------
	.section	.note.nv.cuinfo,"",@"SHT_NOTE"
	.sectionflags	@"SHF_NOTE_NV_CUINFO"
        /*0018*/ 	.short	0x0002
        /*001a*/ 	.short	0x0064
        /*001c*/ 	.short	0x0082
	.zero		2


//--------------------- .nv.info                  --------------------------
	.section	.nv.info,"",@"SHT_CUDA_INFO"
	.align	4


	//----- nvinfo : EIATTR_REGCOUNT
	.align		4
        /*0000*/ 	.byte	0x04, 0x2f
        /*0002*/ 	.short	(.L_1 - .L_0)
	.align		4
.L_0:
        /*0004*/ 	.word	index@(_Z24quaternionMultiplyKernelPKfS0_Pf)
        /*0008*/ 	.word	0x00000014


	//----- nvinfo : EIATTR_FRAME_SIZE
	.align		4
.L_1:
        /*000c*/ 	.byte	0x04, 0x11
        /*000e*/ 	.short	(.L_3 - .L_2)
	.align		4
.L_2:
        /*0010*/ 	.word	index@(_Z24quaternionMultiplyKernelPKfS0_Pf)
        /*0014*/ 	.word	0x00000000


	//----- nvinfo : EIATTR_REGCOUNT
	.align		4
.L_3:
        /*0018*/ 	.byte	0x04, 0x2f
        /*001a*/ 	.short	(.L_5 - .L_4)
	.align		4
.L_4:
        /*001c*/ 	.word	index@(_Z25quaternionNormalizeKernelPf)
        /*0020*/ 	.word	0x00000013


	//----- nvinfo : EIATTR_FRAME_SIZE
	.align		4
.L_5:
        /*0024*/ 	.byte	0x04, 0x11
        /*0026*/ 	.short	(.L_7 - .L_6)
	.align		4
.L_6:
        /*0028*/ 	.word	index@($__internal_1_$__cuda_sm3x_div_rn_noftz_f32_slowpath)
        /*002c*/ 	.word	0x00000000


	//----- nvinfo : EIATTR_FRAME_SIZE
	.align		4
.L_7:
        /*0030*/ 	.byte	0x04, 0x11
        /*0032*/ 	.short	(.L_9 - .L_8)
	.align		4
.L_8:
        /*0034*/ 	.word	index@($__internal_0_$__cuda_sm20_sqrt_rn_f32_slowpath)
        /*0038*/ 	.word	0x00000000


	//----- nvinfo : EIATTR_FRAME_SIZE
	.align		4
.L_9:
        /*003c*/ 	.byte	0x04, 0x11
        /*003e*/ 	.short	(.L_11 - .L_10)
	.align		4
.L_10:
        /*0040*/ 	.word	index@(_Z25quaternionNormalizeKernelPf)
        /*0044*/ 	.word	0x00000000


	//----- nvinfo : EIATTR_REGCOUNT
	.align		4
.L_11:
        /*0048*/ 	.byte	0x04, 0x2f
        /*004a*/ 	.short	(.L_13 - .L_12)
	.align		4
.L_12:
        /*004c*/ 	.word	index@(_Z24quaternionToMatrixKernelPKfPf)
        /*0050*/ 	.word	0x0000000e


	//----- nvinfo : EIATTR_FRAME_SIZE
	.align		4
.L_13:
        /*0054*/ 	.byte	0x04, 0x11
        /*0056*/ 	.short	(.L_15 - .L_14)
	.align		4
.L_14:
        /*0058*/ 	.word	index@(_Z24quaternionToMatrixKernelPKfPf)
        /*005c*/ 	.word	0x00000000


	//----- nvinfo : EIATTR_MIN_STACK_SIZE
	.align		4
.L_15:
        /*0060*/ 	.byte	0x04, 0x12
        /*0062*/ 	.short	(.L_17 - .L_16)
	.align		4
.L_16:
        /*0064*/ 	.word	index@(_Z24quaternionToMatrixKernelPKfPf)
        /*0068*/ 	.word	0x00000000


	//----- nvinfo : EIATTR_MIN_STACK_SIZE
	.align		4
.L_17:
        /*006c*/ 	.byte	0x04, 0x12
        /*006e*/ 	.short	(.L_19 - .L_18)
	.align		4
.L_18:
        /*0070*/ 	.word	index@(_Z25quaternionNormalizeKernelPf)
        /*0074*/ 	.word	0x00000000


	//----- nvinfo : EIATTR_MIN_STACK_SIZE
	.align		4
.L_19:
        /*0078*/ 	.byte	0x04, 0x12
        /*007a*/ 	.short	(.L_21 - .L_20)
	.align		4
.L_20:
        /*007c*/ 	.word	index@(_Z24quaternionMultiplyKernelPKfS0_Pf)
        /*0080*/ 	.word	0x00000000
.L_21:


//--------------------- .nv.compat                --------------------------
	.section	.nv.compat,"",@"SHT_CUDA_COMPAT_INFO"
	.align	4
        /*0000*/ 	.byte	0x02, 0x09, 0x00, 0x00, 0x02, 0x02, 0x01, 0x00, 0x02, 0x05, 0x05, 0x00, 0x03, 0x07, 0x01, 0x01
        /*0010*/ 	.byte	0x02, 0x03, 0x00, 0x00, 0x02, 0x06, 0x01, 0x00, 0x04, 0x0b, 0x08, 0x00, 0x01, 0x00, 0x00, 0x00
        /*0020*/ 	.byte	0x00, 0x00, 0x00, 0x00


//--------------------- .nv.info._Z24quaternionToMatrixKernelPKfPf --------------------------
	.section	.nv.info._Z24quaternionToMatrixKernelPKfPf,"",@"SHT_CUDA_INFO"
	.sectionflags	@""
	.align	4


	//----- nvinfo : EIATTR_CUDA_API_VERSION
	.align		4
        /*0000*/ 	.byte	0x04, 0x37
        /*0002*/ 	.short	(.L_23 - .L_22)
.L_22:
        /*0004*/ 	.word	0x00000082


	//----- nvinfo : EIATTR_KPARAM_INFO
	.align		4
.L_23:
        /*0008*/ 	.byte	0x04, 0x17
        /*000a*/ 	.short	(.L_25 - .L_24)
.L_24:
        /*000c*/ 	.word	0x00000000
        /*0010*/ 	.short	0x0001
        /*0012*/ 	.short	0x0008
        /*0014*/ 	.byte	0x00, 0xf5, 0x21, 0x00


	//----- nvinfo : EIATTR_KPARAM_INFO
	.align		4
.L_25:
        /*0018*/ 	.byte	0x04, 0x17
        /*001a*/ 	.short	(.L_27 - .L_26)
.L_26:
        /*001c*/ 	.word	0x00000000
        /*0020*/ 	.short	0x0000
        /*0022*/ 	.short	0x0000
        /*0024*/ 	.byte	0x00, 0xf5, 0x21, 0x00


	//----- nvinfo : EIATTR_SPARSE_MMA_MASK
	.align		4
.L_27:
        /*0028*/ 	.byte	0x03, 0x50
        /*002a*/ 	.short	0x0000


	//----- nvinfo : EIATTR_MAXREG_COUNT
	.align		4
        /*002c*/ 	.byte	0x03, 0x1b
        /*002e*/ 	.short	0x00ff


	//----- nvinfo : EIATTR_MERCURY_ISA_VERSION
	.align		4
        /*0030*/ 	.byte	0x03, 0x5f
        /*0032*/ 	.short	0x0101


	//----- nvinfo : EIATTR_VRC_CTA_INIT_COUNT
	.align		4
        /*0034*/ 	.byte	0x02, 0x4a
	.zero		1
	.zero		1


	//----- nvinfo : EIATTR_EXIT_INSTR_OFFSETS
	.align		4
        /*0038*/ 	.byte	0x04, 0x1c
        /*003a*/ 	.short	(.L_29 - .L_28)


	//   ....[0]....
.L_28:
        /*003c*/ 	.word	0x00000070


	//   ....[1]....
        /*0040*/ 	.word	0x000005e0


	//----- nvinfo : EIATTR_CBANK_PARAM_SIZE
	.align		4
.L_29:
        /*0044*/ 	.byte	0x03, 0x19
        /*0046*/ 	.short	0x0010


	//----- nvinfo : EIATTR_PARAM_CBANK
	.align		4
        /*0048*/ 	.byte	0x04, 0x0a
        /*004a*/ 	.short	(.L_31 - .L_30)
	.align		4
.L_30:
        /*004c*/ 	.word	index@(.nv.constant0._Z24quaternionToMatrixKernelPKfPf)
        /*0050*/ 	.short	0x0380
        /*0052*/ 	.short	0x0010


	//----- nvinfo : EIATTR_SW_WAR
	.align		4
.L_31:
        /*0054*/ 	.byte	0x04, 0x36
        /*0056*/ 	.short	(.L_33 - .L_32)
.L_32:
        /*0058*/ 	.word	0x00000008
.L_33:


//--------------------- .nv.info._Z25quaternionNormalizeKernelPf --------------------------
	.section	.nv.info._Z25quaternionNormalizeKernelPf,"",@"SHT_CUDA_INFO"
	.sectionflags	@""
	.align	4


	//----- nvinfo : EIATTR_CUDA_API_VERSION
	.align		4
        /*0000*/ 	.byte	0x04, 0x37
        /*0002*/ 	.short	(.L_35 - .L_34)
.L_34:
        /*0004*/ 	.word	0x00000082


	//----- nvinfo : EIATTR_KPARAM_INFO
	.align		4
.L_35:
        /*0008*/ 	.byte	0x04, 0x17
        /*000a*/ 	.short	(.L_37 - .L_36)
.L_36:
        /*000c*/ 	.word	0x00000000
        /*0010*/ 	.short	0x0000
        /*0012*/ 	.short	0x0000
        /*0014*/ 	.byte	0x00, 0xf5, 0x21, 0x00


	//----- nvinfo : EIATTR_SPARSE_MMA_MASK
	.align		4
.L_37:
        /*0018*/ 	.byte	0x03, 0x50
        /*001a*/ 	.short	0x0000


	//----- nvinfo : EIATTR_MAXREG_COUNT
	.align		4
        /*001c*/ 	.byte	0x03, 0x1b
        /*001e*/ 	.short	0x00ff


	//----- nvinfo : EIATTR_MERCURY_ISA_VERSION
	.align		4
        /*0020*/ 	.byte	0x03, 0x5f
        /*0022*/ 	.short	0x0101


	//----- nvinfo : EIATTR_VRC_CTA_INIT_COUNT
	.align		4
        /*0024*/ 	.byte	0x02, 0x4a
	.zero		1
	.zero		1


	//----- nvinfo : EIATTR_EXIT_INSTR_OFFSETS
	.align		4
        /*0028*/ 	.byte	0x04, 0x1c
        /*002a*/ 	.short	(.L_39 - .L_38)


	//   ....[0]....
.L_38:
        /*002c*/ 	.word	0x00000070


	//   ....[1]....
        /*0030*/ 	.word	0x00000520


	//----- nvinfo : EIATTR_CRS_STACK_SIZE
	.align		4
.L_39:
        /*0034*/ 	.byte	0x04, 0x1e
        /*0036*/ 	.short	(.L_41 - .L_40)
.L_40:
        /*0038*/ 	.word	0x00000000


	//----- nvinfo : EIATTR_CBANK_PARAM_SIZE
	.align		4
.L_41:
        /*003c*/ 	.byte	0x03, 0x19
        /*003e*/ 	.short	0x0008


	//----- nvinfo : EIATTR_PARAM_CBANK
	.align		4
        /*0040*/ 	.byte	0x04, 0x0a
        /*0042*/ 	.short	(.L_43 - .L_42)
	.align		4
.L_42:
        /*0044*/ 	.word	index@(.nv.constant0._Z25quaternionNormalizeKernelPf)
        /*0048*/ 	.short	0x0380
        /*004a*/ 	.short	0x0008


	//----- nvinfo : EIATTR_SW_WAR
	.align		4
.L_43:
        /*004c*/ 	.byte	0x04, 0x36
        /*004e*/ 	.short	(.L_45 - .L_44)
.L_44:
        /*0050*/ 	.word	0x00000008
.L_45:


//--------------------- .nv.info._Z24quaternionMultiplyKernelPKfS0_Pf --------------------------
	.section	.nv.info._Z24quaternionMultiplyKernelPKfS0_Pf,"",@"SHT_CUDA_INFO"
	.sectionflags	@""
	.align	4


	//----- nvinfo : EIATTR_CUDA_API_VERSION
	.align		4
        /*0000*/ 	.byte	0x04, 0x37
        /*0002*/ 	.short	(.L_47 - .L_46)
.L_46:
        /*0004*/ 	.word	0x00000082


	//----- nvinfo : EIATTR_KPARAM_INFO
	.align		4
.L_47:
        /*0008*/ 	.byte	0x04, 0x17
        /*000a*/ 	.short	(.L_49 - .L_48)
.L_48:
        /*000c*/ 	.word	0x00000000
        /*0010*/ 	.short	0x0002
        /*0012*/ 	.short	0x0010
        /*0014*/ 	.byte	0x00, 0xf5, 0x21, 0x00


	//----- nvinfo : EIATTR_KPARAM_INFO
	.align		4
.L_49:
        /*0018*/ 	.byte	0x04, 0x17
        /*001a*/ 	.short	(.L_51 - .L_50)
.L_50:
        /*001c*/ 	.word	0x00000000
        /*0020*/ 	.short	0x0001
        /*0022*/ 	.short	0x0008
        /*0024*/ 	.byte	0x00, 0xf5, 0x21, 0x00


	//----- nvinfo : EIATTR_KPARAM_INFO
	.align		4
.L_51:
        /*0028*/ 	.byte	0x04, 0x17
        /*002a*/ 	.short	(.L_53 - .L_52)
.L_52:
        /*002c*/ 	.word	0x00000000
        /*0030*/ 	.short	0x0000
        /*0032*/ 	.short	0x0000
        /*0034*/ 	.byte	0x00, 0xf5, 0x21, 0x00


	//----- nvinfo : EIATTR_SPARSE_MMA_MASK
	.align		4
.L_53:
        /*0038*/ 	.byte	0x03, 0x50
        /*003a*/ 	.short	0x0000


	//----- nvinfo : EIATTR_MAXREG_COUNT
	.align		4
        /*003c*/ 	.byte	0x03, 0x1b
        /*003e*/ 	.short	0x00ff


	//----- nvinfo : EIATTR_MERCURY_ISA_VERSION
	.align		4
        /*0040*/ 	.byte	0x03, 0x5f
        /*0042*/ 	.short	0x0101


	//----- nvinfo : EIATTR_VRC_CTA_INIT_COUNT
	.align		4
        /*0044*/ 	.byte	0x02, 0x4a
	.zero		1
	.zero		1


	//----- nvinfo : EIATTR_EXIT_INSTR_OFFSETS
	.align		4
        /*0048*/ 	.byte	0x04, 0x1c
        /*004a*/ 	.short	(.L_55 - .L_54)


	//   ....[0]....
.L_54:
        /*004c*/ 	.word	0x00000070


	//   ....[1]....
        /*0050*/ 	.word	0x00000400


	//----- nvinfo : EIATTR_CBANK_PARAM_SIZE
	.align		4
.L_55:
        /*0054*/ 	.byte	0x03, 0x19
        /*0056*/ 	.short	0x0018


	//----- nvinfo : EIATTR_PARAM_CBANK
	.align		4
        /*0058*/ 	.byte	0x04, 0x0a
        /*005a*/ 	.short	(.L_57 - .L_56)
	.align		4
.L_56:
        /*005c*/ 	.word	index@(.nv.constant0._Z24quaternionMultiplyKernelPKfS0_Pf)
        /*0060*/ 	.short	0x0380
        /*0062*/ 	.short	0x0018


	//----- nvinfo : EIATTR_SW_WAR
	.align		4
.L_57:
        /*0064*/ 	.byte	0x04, 0x36
        /*0066*/ 	.short	(.L_59 - .L_58)
.L_58:
        /*0068*/ 	.word	0x00000008
.L_59:


//--------------------- .nv.callgraph             --------------------------
	.section	.nv.callgraph,"",@"SHT_CUDA_CALLGRAPH"
	.align	4
	.sectionentsize	8
	.align		4
        /*0000*/ 	.word	0x00000000
	.align		4
        /*0004*/ 	.word	0xffffffff
	.align		4
        /*0008*/ 	.word	0x00000000
	.align		4
        /*000c*/ 	.word	0xfffffffe
	.align		4
        /*0010*/ 	.word	0x00000000
	.align		4
        /*0014*/ 	.word	0xfffffffd
	.align		4
        /*0018*/ 	.word	0x00000000
	.align		4
        /*001c*/ 	.word	0xfffffffc


//--------------------- .text._Z24quaternionToMatrixKernelPKfPf --------------------------
	.section	.text._Z24quaternionToMatrixKernelPKfPf,"ax",@progbits
	.align	128
        .global         _Z24quaternionToMatrixKernelPKfPf
        .type           _Z24quaternionToMatrixKernelPKfPf,@function
        .size           _Z24quaternionToMatrixKernelPKfPf,(.L_x_20 - _Z24quaternionToMatrixKernelPKfPf)
        .other          _Z24quaternionToMatrixKernelPKfPf,@"STO_CUDA_ENTRY STV_DEFAULT"
_Z24quaternionToMatrixKernelPKfPf:
.text._Z24quaternionToMatrixKernelPKfPf:
[----:B------:R-:W-:Y:S01]  /*0000*/  LDC R1, c[0x0][0x37c] ;  /* 0x0000df00ff017b82 */ /* 0x000fe20000000800 */
[----:B------:R-:W0:Y:S07]  /*0010*/  S2R R0, SR_TID.X ;  /* 0x0000000000007919 */ /* 0x000e2e0000002100 */
[----:B------:R-:W1:Y:S01]  /*0020*/  S2UR UR4, SR_CTAID.X ;  /* 0x00000000000479c3 */ /* 0x000e620000002500 */
[----:B------:R-:W1:Y:S02]  /*0030*/  LDCU UR5, c[0x0][0x360] ;  /* 0x00006c00ff0577ac */ /* 0x000e640008000800 */
[----:B-1----:R-:W-:Y:S01]  /*0040*/  UIMAD UR4, UR4, UR5, URZ ;  /* 0x00000005040472a4 */ /* 0x002fe2000f8e02ff */
[----:B0-----:R-:W-:-:S05]  /*0050*/  IADD3 R0, PT, PT, -R0, RZ, RZ ;  /* 0x000000ff00007210 */ /* 0x001fca0007ffe1ff */
[----:B------:R-:W-:-:S13]  /*0060*/  ISETP.NE.AND P0, PT, R0, UR4, PT ;  /* 0x0000000400007c0c */ /* 0x000fda000bf05270 */
[----:B------:R-:W-:Y:S05]  /*0070*/  @P0 EXIT ;  /* 0x000000000000094d */ /* 0x000fea0003800000 */
[----:B------:R-:W0:Y:S01]  /*0080*/  LDC.64 R4, c[0x0][0x380] ;  /* 0x0000e000ff047b82 */ /* 0x000e220000000a00 */
[----:B------:R-:W0:Y:S02]  /*0090*/  LDCU.64 UR4, c[0x0][0x358] ;  /* 0x00006b00ff0477ac */ /* 0x000e240008000a00 */
[----:B0-----:R-:W2:Y:S04]  /*00a0*/  LDG.E R0, desc[UR4][R4.64+0x8] ;  /* 0x0000080404007981 */ /* 0x001ea8000c1e1900 */
[----:B------:R-:W3:Y:S01]  /*00b0*/  LDG.E R6, desc[UR4][R4.64+0xc] ;  /* 0x00000c0404067981 */ /* 0x000ee2000c1e1900 */
[----:B------:R-:W0:Y:S01]  /*00c0*/  LDC.64 R2, c[0x0][0x388] ;  /* 0x0000e200ff027b82 */ /* 0x000e220000000a00 */
[----:B--2---:R-:W-:Y:S01]  /*00d0*/  FADD R7, R0, R0 ;  /* 0x0000000000077221 */ /* 0x004fe20000000000 */
[----:B---3--:R-:W-:-:S03]  /*00e0*/  FADD R8, R6, R6 ;  /* 0x0000000606087221 */ /* 0x008fc60000000000 */
[----:B------:R-:W-:-:S04]  /*00f0*/  FFMA R7, -R0, R7, 1 ;  /* 0x3f80000000077423 */ /* 0x000fc80000000107 */
[----:B------:R-:W-:-:S05]  /*0100*/  FFMA R7, -R6, R8, R7 ;  /* 0x0000000806077223 */ /* 0x000fca0000000107 */
[----:B0-----:R0:W-:Y:S04]  /*0110*/  STG.E desc[UR4][R2.64], R7 ;  /* 0x0000000702007986 */ /* 0x0011e8000c101904 */
[----:B------:R-:W2:Y:S04]  /*0120*/  LDG.E R6, desc[UR4][R4.64+0xc] ;  /* 0x00000c0404067981 */ /* 0x000ea8000c1e1900 */
[----:B------:R-:W3:Y:S04]  /*0130*/  LDG.E R0, desc[UR4][R4.64+0x4] ;  /* 0x0000040404007981 */ /* 0x000ee8000c1e1900 */
[----:B------:R-:W4:Y:S04]  /*0140*/  LDG.E R11, desc[UR4][R4.64] ;  /* 0x00000004040b7981 */ /* 0x000f28000c1e1900 */
[----:B------:R-:W5:Y:S01]  /*0150*/  LDG.E R9, desc[UR4][R4.64+0x8] ;  /* 0x0000080404097981 */ /* 0x000f62000c1e1900 */
[----:B--2---:R-:W-:Y:S01]  /*0160*/  FADD R6, R6, R6 ;  /* 0x0000000606067221 */ /* 0x004fe20000000000 */
[----:B---3--:R-:W-:-:S03]  /*0170*/  FADD R0, R0, R0 ;  /* 0x0000000000007221 */ /* 0x008fc60000000000 */
[----:B----4-:R-:W-:-:S04]  /*0180*/  FMUL R11, R6, R11 ;  /* 0x0000000b060b7220 */ /* 0x010fc80000400000 */
[----:B-----5:R-:W-:-:S05]  /*0190*/  FFMA R9, R0, R9, -R11 ;  /* 0x0000000900097223 */ /* 0x020fca000000080b */
[----:B------:R1:W-:Y:S04]  /*01a0*/  STG.E desc[UR4][R2.64+0x4], R9 ;  /* 0x0000040902007986 */ /* 0x0003e8000c101904 */
[----:B------:R-:W2:Y:S04]  /*01b0*/  LDG.E R6, desc[UR4][R4.64+0x8] ;  /* 0x0000080404067981 */ /* 0x000ea8000c1e1900 */
[----:B------:R-:W3:Y:S04]  /*01c0*/  LDG.E R0, desc[UR4][R4.64+0x4] ;  /* 0x0000040404007981 */ /* 0x000ee8000c1e1900 */
[----:B------:R-:W4:Y:S04]  /*01d0*/  LDG.E R11, desc[UR4][R4.64] ;  /* 0x00000004040b7981 */ /* 0x000f28000c1e1900 */
[----:B0-----:R-:W5:Y:S04]  /*01e0*/  LDG.E R7, desc[UR4][R4.64+0xc] ;  /* 0x00000c0404077981 */ /* 0x001f68000c1e1900 */
[----:B------:R-:W-:Y:S01]  /*01f0*/  STG.E desc[UR4][R2.64+0xc], RZ ;  /* 0x00000cff02007986 */ /* 0x000fe2000c101904 */
[----:B--2---:R-:W-:Y:S01]  /*0200*/  FADD R6, R6, R6 ;  /* 0x0000000606067221 */ /* 0x004fe20000000000 */
[----:B---3--:R-:W-:-:S03]  /*0210*/  FADD R0, R0, R0 ;  /* 0x0000000000007221 */ /* 0x008fc60000000000 */
[----:B----4-:R-:W-:-:S04]  /*0220*/  FMUL R11, R6, R11 ;  /* 0x0000000b060b7220 */ /* 0x010fc80000400000 */
[----:B-----5:R-:W-:-:S05]  /*0230*/  FFMA R7, R0, R7, R11 ;  /* 0x0000000700077223 */ /* 0x020fca000000000b */
[----:B------:R0:W-:Y:S04]  /*0240*/  STG.E desc[UR4][R2.64+0x8], R7 ;  /* 0x0000080702007986 */ /* 0x0001e8000c101904 */
[----:B------:R-:W2:Y:S04]  /*0250*/  LDG.E R6, desc[UR4][R4.64+0xc] ;  /* 0x00000c0404067981 */ /* 0x000ea8000c1e1900 */
[----:B------:R-:W3:Y:S04]  /*0260*/  LDG.E R0, desc[UR4][R4.64+0x4] ;  /* 0x0000040404007981 */ /* 0x000ee8000c1e1900 */
[----:B------:R-:W4:Y:S04]  /*0270*/  LDG.E R11, desc[UR4][R4.64] ;  /* 0x00000004040b7981 */ /* 0x000f28000c1e1900 */
[----:B-1----:R-:W5:Y:S01]  /*0280*/  LDG.E R9, desc[UR4][R4.64+0x8] ;  /* 0x0000080404097981 */ /* 0x002f62000c1e1900 */
[----:B--2---:R-:W-:Y:S01]  /*0290*/  FADD R6, R6, R6 ;  /* 0x0000000606067221 */ /* 0x004fe20000000000 */
[----:B---3--:R-:W-:-:S03]  /*02a0*/  FADD R0, R0, R0 ;  /* 0x0000000000007221 */ /* 0x008fc60000000000 */
[----:B----4-:R-:W-:-:S04]  /*02b0*/  FMUL R11, R6, R11 ;  /* 0x0000000b060b7220 */ /* 0x010fc80000400000 */
[----:B-----5:R-:W-:-:S05]  /*02c0*/  FFMA R9, R0, R9, R11 ;  /* 0x0000000900097223 */ /* 0x020fca000000000b */
[----:B------:R1:W-:Y:S04]  /*02d0*/  STG.E desc[UR4][R2.64+0x10], R9 ;  /* 0x0000100902007986 */ /* 0x0003e8000c101904 */
[----:B------:R-:W0:Y:S04]  /*02e0*/  LDG.E R0, desc[UR4][R4.64+0x4] ;  /* 0x0000040404007981 */ /* 0x000e28000c1e1900 */
[----:B------:R-:W2:Y:S01]  /*02f0*/  LDG.E R6, desc[UR4][R4.64+0xc] ;  /* 0x00000c0404067981 */ /* 0x000ea2000c1e1900 */
[----:B0-----:R-:W-:Y:S01]  /*0300*/  FADD R7, R0, R0 ;  /* 0x0000000000077221 */ /* 0x001fe20000000000 */
[----:B--2---:R-:W-:-:S03]  /*0310*/  FADD R8, R6, R6 ;  /* 0x0000000606087221 */ /* 0x004fc60000000000 */
[----:B------:R-:W-:-:S04]  /*0320*/  FFMA R7, -R0, R7, 1 ;  /* 0x3f80000000077423 */ /* 0x000fc80000000107 */
[----:B------:R-:W-:-:S05]  /*0330*/  FFMA R7, -R6, R8, R7 ;  /* 0x0000000806077223 */ /* 0x000fca0000000107 */
[----:B------:R0:W-:Y:S04]  /*0340*/  STG.E desc[UR4][R2.64+0x14], R7 ;  /* 0x0000140702007986 */ /* 0x0001e8000c101904 */
[----:B------:R-:W2:Y:S04]  /*0350*/  LDG.E R6, desc[UR4][R4.64+0x4] ;  /* 0x0000040404067981 */ /* 0x000ea8000c1e1900 */
[----:B------:R-:W3:Y:S04]  /*0360*/  LDG.E R0, desc[UR4][R4.64+0x8] ;  /* 0x0000080404007981 */ /* 0x000ee8000c1e1900 */
[----:B------:R-:W4:Y:S04]  /*0370*/  LDG.E R11, desc[UR4][R4.64] ;  /* 0x00000004040b7981 */ /* 0x000f28000c1e1900 */
[----:B-1----:R-:W5:Y:S04]  /*0380*/  LDG.E R9, desc[UR4][R4.64+0xc] ;  /* 0x00000c0404097981 */ /* 0x002f68000c1e1900 */
[----:B------:R-:W-:Y:S01]  /*0390*/  STG.E desc[UR4][R2.64+0x1c], RZ ;  /* 0x00001cff02007986 */ /* 0x000fe2000c101904 */
        /* <DEDUP_REMOVED lines=8> */
[----:B0-----:R-:W5:Y:S01]  /*0420*/  LDG.E R7, desc[UR4][R4.64+0xc] ;  /* 0x00000c0404077981 */ /* 0x001f62000c1e1900 */
        /* <DEDUP_REMOVED lines=13> */
[----:B------:R-:W-:Y:S04]  /*0500*/  STG.E desc[UR4][R2.64+0x24], R9 ;  /* 0x0000240902007986 */ /* 0x000fe8000c101904 */
[----:B------:R-:W0:Y:S04]  /*0510*/  LDG.E R0, desc[UR4][R4.64+0x4] ;  /* 0x0000040404007981 */ /* 0x000e28000c1e1900 */
[----:B------:R-:W2:Y:S01]  /*0520*/  LDG.E R6, desc[UR4][R4.64+0x8] ;  /* 0x0000080404067981 */ /* 0x000ea2000c1e1900 */
[----:B------:R-:W-:-:S03]  /*0530*/  HFMA2 R11, -RZ, RZ, 1.875, 0 ;  /* 0x3f800000ff0b7431 */ /* 0x000fc600000001ff */
[----:B------:R-:W-:Y:S04]  /*0540*/  STG.E desc[UR4][R2.64+0x2c], RZ ;  /* 0x00002cff02007986 */ /* 0x000fe8000c101904 */
[----:B------:R-:W-:Y:S04]  /*0550*/  STG.E desc[UR4][R2.64+0x3c], R11 ;  /* 0x00003c0b02007986 */ /* 0x000fe8000c101904 */
[----:B------:R-:W-:Y:S04]  /*0560*/  STG.E desc[UR4][R2.64+0x30], RZ ;  /* 0x000030ff02007986 */ /* 0x000fe8000c101904 */
[----:B------:R-:W-:Y:S04]  /*0570*/  STG.E desc[UR4][R2.64+0x34], RZ ;  /* 0x000034ff02007986 */ /* 0x000fe8000c101904 */
[----:B------:R-:W-:Y:S01]  /*0580*/  STG.E desc[UR4][R2.64+0x38], RZ ;  /* 0x000038ff02007986 */ /* 0x000fe2000c101904 */
[----:B0-----:R-:W-:Y:S01]  /*0590*/  FADD R7, R0, R0 ;  /* 0x0000000000077221 */ /* 0x001fe20000000000 */
[----:B--2---:R-:W-:-:S03]  /*05a0*/  FADD R8, R6, R6 ;  /* 0x0000000606087221 */ /* 0x004fc60000000000 */
[----:B------:R-:W-:-:S04]  /*05b0*/  FFMA R7, -R0, R7, 1 ;  /* 0x3f80000000077423 */ /* 0x000fc80000000107 */
[----:B------:R-:W-:-:S05]  /*05c0*/  FFMA R7, -R6, R8, R7 ;  /* 0x0000000806077223 */ /* 0x000fca0000000107 */
[----:B------:R-:W-:Y:S01]  /*05d0*/  STG.E desc[UR4][R2.64+0x28], R7 ;  /* 0x0000280702007986 */ /* 0x000fe2000c101904 */
[----:B------:R-:W-:Y:S05]  /*05e0*/  EXIT ;  /* 0x000000000000794d */ /* 0x000fea0003800000 */
.L_x_0:
[----:B------:R-:W-:-:S00]  /*05f0*/  BRA `(.L_x_0) ;  /* 0xfffffffc00fc7947 */ /* 0x000fc0000383ffff */
[----:B------:R-:W-:-:S00]  /*0600*/  NOP ;  /* 0x0000000000007918 */ /* 0x000fc00000000000 */
[----:B------:R-:W-:-:S00]  /*0610*/  NOP ;  /* 0x0000000000007918 */ /* 0x000fc00000000000 */
[----:B------:R-:W-:-:S00]  /*0620*/  NOP ;  /* 0x0000000000007918 */ /* 0x000fc00000000000 */
[----:B------:R-:W-:-:S00]  /*0630*/  NOP ;  /* 0x0000000000007918 */ /* 0x000fc00000000000 */
[----:B------:R-:W-:-:S00]  /*0640*/  NOP ;  /* 0x0000000000007918 */ /* 0x000fc00000000000 */
[----:B------:R-:W-:-:S00]  /*0650*/  NOP ;  /* 0x0000000000007918 */ /* 0x000fc00000000000 */
[----:B------:R-:W-:-:S00]  /*0660*/  NOP ;  /* 0x0000000000007918 */ /* 0x000fc00000000000 */
[----:B------:R-:W-:-:S00]  /*0670*/  NOP ;  /* 0x0000000000007918 */ /* 0x000fc00000000000 */
.L_x_20:


//--------------------- .text._Z25quaternionNormalizeKernelPf --------------------------
	.section	.text._Z25quaternionNormalizeKernelPf,"ax",@progbits
	.align	128
        .global         _Z25quaternionNormalizeKernelPf
        .type           _Z25quaternionNormalizeKernelPf,@function
        .size           _Z25quaternionNormalizeKernelPf,(.L_x_19 - _Z25quaternionNormalizeKernelPf)
        .other          _Z25quaternionNormalizeKernelPf,@"STO_CUDA_ENTRY STV_DEFAULT"
_Z25quaternionNormalizeKernelPf:
.text._Z25quaternionNormalizeKernelPf:
[----:B------:R-:W-:Y:S01]  /*0000*/  LDC R1, c[0x0][0x37c] ;  /* 0x0000df00ff017b82 */ /* 0x000fe20000000800 */
[----:B------:R-:W0:Y:S07]  /*0010*/  S2R R0, SR_TID.X ;  /* 0x0000000000007919 */ /* 0x000e2e0000002100 */
[----:B------:R-:W1:Y:S01]  /*0020*/  S2UR UR4, SR_CTAID.X ;  /* 0x00000000000479c3 */ /* 0x000e620000002500 */
[----:B------:R-:W1:Y:S02]  /*0030*/  LDCU UR5, c[0x0][0x360] ;  /* 0x00006c00ff0577ac */ /* 0x000e640008000800 */
[----:B-1----:R-:W-:Y:S01]  /*0040*/  UIMAD UR4, UR4, UR5, URZ ;  /* 0x00000005040472a4 */ /* 0x002fe2000f8e02ff */
[----:B0-----:R-:W-:-:S05]  /*0050*/  IMAD.MOV R0, RZ, RZ, -R0 ;  /* 0x000000ffff007224 */ /* 0x001fca00078e0a00 */
[----:B------:R-:W-:-:S13]  /*0060*/  ISETP.NE.AND P0, PT, R0, UR4, PT ;  /* 0x0000000400007c0c */ /* 0x000fda000bf05270 */
[----:B------:R-:W-:Y:S05]  /*0070*/  @P0 EXIT ;  /* 0x000000000000094d */ /* 0x000fea0003800000 */
[----:B------:R-:W0:Y:S01]  /*0080*/  LDC.64 R6, c[0x0][0x380] ;  /* 0x0000e000ff067b82 */ /* 0x000e220000000a00 */
[----:B------:R-:W0:Y:S02]  /*0090*/  LDCU.64 UR4, c[0x0][0x358] ;  /* 0x00006b00ff0477ac */ /* 0x000e240008000a00 */
[----:B0-----:R-:W2:Y:S04]  /*00a0*/  LDG.E R3, desc[UR4][R6.64+0x4] ;  /* 0x0000040406037981 */ /* 0x001ea8000c1e1900 */
[----:B------:R-:W3:Y:S04]  /*00b0*/  LDG.E R4, desc[UR4][R6.64] ;  /* 0x0000000406047981 */ /* 0x000ee8000c1e1900 */
[----:B------:R-:W4:Y:S04]  /*00c0*/  LDG.E R0, desc[UR4][R6.64+0x8] ;  /* 0x0000080406007981 */ /* 0x000f28000c1e1900 */
[----:B------:R-:W5:Y:S01]  /*00d0*/  LDG.E R2, desc[UR4][R6.64+0xc] ;  /* 0x00000c0406027981 */ /* 0x000f62000c1e1900 */
[----:B--2---:R-:W-:-:S04]  /*00e0*/  FMUL R5, R3, R3 ;  /* 0x0000000303057220 */ /* 0x004fc80000400000 */
[----:B---3--:R-:W-:-:S04]  /*00f0*/  FFMA R5, R4, R4, R5 ;  /* 0x0000000404057223 */ /* 0x008fc80000000005 */
[----:B----4-:R-:W-:-:S04]  /*0100*/  FFMA R5, R0, R0, R5 ;  /* 0x0000000000057223 */ /* 0x010fc80000000005 */
[----:B-----5:R-:W-:-:S04]  /*0110*/  FFMA R5, R2, R2, R5 ;  /* 0x0000000202057223 */ /* 0x020fc80000000005 */
[----:B------:R-:W-:Y:S01]  /*0120*/  VIADD R9, R5, 0xf3000000 ;  /* 0xf300000005097836 */ /* 0x000fe20000000000 */
[----:B------:R0:W1:Y:S04]  /*0130*/  MUFU.RSQ R8, R5 ;  /* 0x0000000500087308 */ /* 0x0000680000001400 */
[----:B------:R-:W-:-:S13]  /*0140*/  ISETP.GT.U32.AND P0, PT, R9, 0x727fffff, PT ;  /* 0x727fffff0900780c */ /* 0x000fda0003f04070 */
[----:B01----:R-:W-:Y:S05]  /*0150*/  @!P0 BRA `(.L_x_1) ;  /* 0x00000000000c8947 */ /* 0x003fea0003800000 */
[----:B------:R-:W-:-:S07]  /*0160*/  MOV R9, 0x180 ;  /* 0x0000018000097802 */ /* 0x000fce0000000f00 */
[----:B------:R-:W-:Y:S05]  /*0170*/  CALL.REL.NOINC `($__internal_0_$__cuda_sm20_sqrt_rn_f32_slowpath) ;  /* 0x0000000000ec7944 */ /* 0x000fea0003c00000 */
[----:B------:R-:W-:Y:S05]  /*0180*/  BRA `(.L_x_2) ;  /* 0x0000000000107947 */ /* 0x000fea0003800000 */
.L_x_1:
[----:B------:R-:W-:Y:S01]  /*0190*/  FMUL.FTZ R6, R5, R8 ;  /* 0x0000000805067220 */ /* 0x000fe20000410000 */
[----:B------:R-:W-:-:S03]  /*01a0*/  FMUL.FTZ R8, R8, 0.5 ;  /* 0x3f00000008087820 */ /* 0x000fc60000410000 */
[----:B------:R-:W-:-:S04]  /*01b0*/  FFMA R5, -R6, R6, R5 ;  /* 0x0000000606057223 */ /* 0x000fc80000000105 */
[----:B------:R-:W-:-:S07]  /*01c0*/  FFMA R5, R5, R8, R6 ;  /* 0x0000000805057223 */ /* 0x000fce0000000006 */
.L_x_2:
[----:B------:R-:W0:Y:S08]  /*01d0*/  MUFU.RCP R6, R5 ;  /* 0x0000000500067308 */ /* 0x000e300000001000 */
[----:B------:R-:W1:Y:S01]  /*01e0*/  FCHK P0, R4, R5 ;  /* 0x0000000504007302 */ /* 0x000e620000000000 */
[----:B0-----:R-:W-:-:S04]  /*01f0*/  FFMA R7, R6, -R5, 1 ;  /* 0x3f80000006077423 */ /* 0x001fc80000000805 */
[----:B------:R-:W-:-:S04]  /*0200*/  FFMA R7, R6, R7, R6 ;  /* 0x0000000706077223 */ /* 0x000fc80000000006 */
[----:B------:R-:W-:-:S04]  /*0210*/  FFMA R6, R4, R7, RZ ;  /* 0x0000000704067223 */ /* 0x000fc800000000ff */
[----:B------:R-:W-:-:S04]  /*0220*/  FFMA R8, R6, -R5, R4 ;  /* 0x8000000506087223 */ /* 0x000fc80000000004 */
[----:B------:R-:W-:Y:S01]  /*0230*/  FFMA R9, R7, R8, R6 ;  /* 0x0000000807097223 */ /* 0x000fe20000000006 */
[----:B-1----:R-:W-:Y:S06]  /*0240*/  @!P0 BRA `(.L_x_3) ;  /* 0x0000000000088947 */ /* 0x002fec0003800000 */
[----:B------:R-:W-:-:S07]  /*0250*/  MOV R6, 0x270 ;  /* 0x0000027000067802 */ /* 0x000fce0000000f00 */
[----:B------:R-:W-:Y:S05]  /*0260*/  CALL.REL.NOINC `($__internal_1_$__cuda_sm3x_div_rn_noftz_f32_slowpath) ;  /* 0x0000000400107944 */ /* 0x000fea0003c00000 */
.L_x_3:
[----:B------:R-:W0:Y:S01]  /*0270*/  LDC.64 R6, c[0x0][0x380] ;  /* 0x0000e000ff067b82 */ /* 0x000e220000000a00 */
[----:B------:R-:W1:Y:S08]  /*0280*/  MUFU.RCP R4, R5 ;  /* 0x0000000500047308 */ /* 0x000e700000001000 */
[----:B------:R-:W2:Y:S01]  /*0290*/  FCHK P0, R3, R5 ;  /* 0x0000000503007302 */ /* 0x000ea20000000000 */
[----:B-1----:R-:W-:-:S04]  /*02a0*/  FFMA R11, R4, -R5, 1 ;  /* 0x3f800000040b7423 */ /* 0x002fc80000000805 */
[----:B------:R-:W-:Y:S01]  /*02b0*/  FFMA R13, R4, R11, R4 ;  /* 0x0000000b040d7223 */ /* 0x000fe20000000004 */
[----:B0-----:R0:W-:Y:S03]  /*02c0*/  STG.E desc[UR4][R6.64], R9 ;  /* 0x0000000906007986 */ /* 0x0011e6000c101904 */
[----:B------:R-:W-:-:S04]  /*02d0*/  FFMA R4, R3, R13, RZ ;  /* 0x0000000d03047223 */ /* 0x000fc800000000ff */
[----:B------:R-:W-:-:S04]  /*02e0*/  FFMA R11, R4, -R5, R3 ;  /* 0x80000005040b7223 */ /* 0x000fc80000000003 */
[----:B------:R-:W-:Y:S01]  /*02f0*/  FFMA R11, R13, R11, R4 ;  /* 0x0000000b0d0b7223 */ /* 0x000fe20000000004 */
[----:B--2---:R-:W-:Y:S06]  /*0300*/  @!P0 BRA `(.L_x_4) ;  /* 0x0000000000108947 */ /* 0x004fec0003800000 */
[----:B------:R-:W-:Y:S02]  /*0310*/  MOV R4, R3 ;  /* 0x0000000300047202 */ /* 0x000fe40000000f00 */
[----:B0-----:R-:W-:-:S07]  /*0320*/  MOV R6, 0x340 ;  /* 0x0000034000067802 */ /* 0x001fce0000000f00 */
[----:B------:R-:W-:Y:S05]  /*0330*/  CALL.REL.NOINC `($__internal_1_$__cuda_sm3x_div_rn_noftz_f32_slowpath) ;  /* 0x0000000000dc7944 */ /* 0x000fea0003c00000 */
[----:B------:R-:W-:-:S07]  /*0340*/  IMAD.MOV.U32 R11, RZ, RZ, R9 ;  /* 0x000000ffff0b7224 */ /* 0x000fce00078e0009 */
.L_x_4:
[----:B0-----:R-:W0:Y:S01]  /*0350*/  LDC.64 R6, c[0x0][0x380] ;  /* 0x0000e000ff067b82 */ /* 0x001e220000000a00 */
        /* <DEDUP_REMOVED lines=9> */
[----:B------:R-:W-:Y:S01]  /*03f0*/  IMAD.MOV.U32 R4, RZ, RZ, R0 ;  /* 0x000000ffff047224 */ /* 0x000fe200078e0000 */
[----:B0-----:R-:W-:-:S07]  /*0400*/  MOV R6, 0x420 ;  /* 0x0000042000067802 */ /* 0x001fce0000000f00 */
[----:B------:R-:W-:Y:S05]  /*0410*/  CALL.REL.NOINC `($__internal_1_$__cuda_sm3x_div_rn_noftz_f32_slowpath) ;  /* 0x0000000000a47944 */ /* 0x000fea0003c00000 */
[----:B------:R-:W-:-:S07]  /*0420*/  MOV R3, R9 ;  /* 0x0000000900037202 */ /* 0x000fce0000000f00 */
.L_x_5:
        /* <DEDUP_REMOVED lines=13> */
.L_x_6:
[----:B0-----:R-:W0:Y:S02]  /*0500*/  LDC.64 R2, c[0x0][0x380] ;  /* 0x0000e000ff027b82 */ /* 0x001e240000000a00 */
[----:B0-----:R-:W-:Y:S01]  /*0510*/  STG.E desc[UR4][R2.64+0xc], R9 ;  /* 0x00000c0902007986 */ /* 0x001fe2000c101904 */
[----:B------:R-:W-:Y:S05]  /*0520*/  EXIT ;  /* 0x000000000000794d */ /* 0x000fea0003800000 */
        .weak           $__internal_0_$__cuda_sm20_sqrt_rn_f32_slowpath
        .type           $__internal_0_$__cuda_sm20_sqrt_rn_f32_slowpath,@function
        .size           $__internal_0_$__cuda_sm20_sqrt_rn_f32_slowpath,($__internal_1_$__cuda_sm3x_div_rn_noftz_f32_slowpath - $__internal_0_$__cuda_sm20_sqrt_rn_f32_slowpath)
$__internal_0_$__cuda_sm20_sqrt_rn_f32_slowpath:
[----:B------:R-:W-:-:S13]  /*0530*/  LOP3.LUT P0, RZ, R5, 0x7fffffff, RZ, 0xc0, !PT ;  /* 0x7fffffff05ff7812 */ /* 0x000fda000780c0ff */
[----:B------:R-:W-:Y:S01]  /*0540*/  @!P0 IMAD.MOV.U32 R6, RZ, RZ, R5 ;  /* 0x000000ffff068224 */ /* 0x000fe200078e0005 */
[----:B------:R-:W-:Y:S06]  /*0550*/  @!P0 BRA `(.L_x_7) ;  /* 0x0000000000448947 */ /* 0x000fec0003800000 */
[----:B------:R-:W-:-:S13]  /*0560*/  FSETP.GEU.FTZ.AND P0, PT, R5, RZ, PT ;  /* 0x000000ff0500720b */ /* 0x000fda0003f1e000 */
[----:B------:R-:W-:Y:S01]  /*0570*/  @!P0 MOV R6, 0x7fffffff ;  /* 0x7fffffff00068802 */ /* 0x000fe20000000f00 */
[----:B------:R-:W-:Y:S06]  /*0580*/  @!P0 BRA `(.L_x_7) ;  /* 0x0000000000388947 */ /* 0x000fec0003800000 */
[----:B------:R-:W-:-:S13]  /*0590*/  FSETP.GTU.FTZ.AND P0, PT, |R5|, +INF , PT ;  /* 0x7f8000000500780b */ /* 0x000fda0003f1c200 */
[----:B------:R-:W-:Y:S01]  /*05a0*/  @P0 FADD.FTZ R6, R5, 1 ;  /* 0x3f80000005060421 */ /* 0x000fe20000010000 */
[----:B------:R-:W-:Y:S06]  /*05b0*/  @P0 BRA `(.L_x_7) ;  /* 0x00000000002c0947 */ /* 0x000fec0003800000 */
[----:B------:R-:W-:-:S13]  /*05c0*/  FSETP.NEU.FTZ.AND P0, PT, |R5|, +INF , PT ;  /* 0x7f8000000500780b */ /* 0x000fda0003f1d200 */
[----:B------:R-:W-:Y:S01]  /*05d0*/  @!P0 IMAD.MOV.U32 R6, RZ, RZ, R5 ;  /* 0x000000ffff068224 */ /* 0x000fe200078e0005 */
[----:B------:R-:W-:Y:S06]  /*05e0*/  @!P0 BRA `(.L_x_7) ;  /* 0x0000000000208947 */ /* 0x000fec0003800000 */
[----:B------:R-:W-:-:S04]  /*05f0*/  FFMA R5, R5, 1.84467440737095516160e+19, RZ ;  /* 0x5f80000005057823 */ /* 0x000fc800000000ff */
[----:B------:R-:W0:Y:S02]  /*0600*/  MUFU.RSQ R6, R5 ;  /* 0x0000000500067308 */ /* 0x000e240000001400 */
[----:B0-----:R-:W-:Y:S01]  /*0610*/  FMUL.FTZ R8, R5, R6 ;  /* 0x0000000605087220 */ /* 0x001fe20000410000 */
[----:B------:R-:W-:-:S03]  /*0620*/  FMUL.FTZ R6, R6, 0.5 ;  /* 0x3f00000006067820 */ /* 0x000fc60000410000 */
[----:B------:R-:W-:-:S04]  /*0630*/  FADD.FTZ R7, -R8, -RZ ;  /* 0x800000ff08077221 */ /* 0x000fc80000010100 */
[----:B------:R-:W-:-:S04]  /*0640*/  FFMA R7, R8, R7, R5 ;  /* 0x0000000708077223 */ /* 0x000fc80000000005 */
[----:B------:R-:W-:-:S04]  /*0650*/  FFMA R6, R7, R6, R8 ;  /* 0x0000000607067223 */ /* 0x000fc80000000008 */
[----:B------:R-:W-:-:S07]  /*0660*/  FMUL.FTZ R6, R6, 2.3283064365386962891e-10 ;  /* 0x2f80000006067820 */ /* 0x000fce0000410000 */
.L_x_7:
[----:B------:R-:W-:Y:S01]  /*0670*/  IMAD.MOV.U32 R5, RZ, RZ, R6 ;  /* 0x000000ffff057224 */ /* 0x000fe200078e0006 */
[----:B------:R-:W-:Y:S01]  /*0680*/  MOV R6, R9 ;  /* 0x0000000900067202 */ /* 0x000fe20000000f00 */
[----:B------:R-:W-:-:S04]  /*0690*/  IMAD.MOV.U32 R7, RZ, RZ, 0x0 ;  /* 0x00000000ff077424 */ /* 0x000fc800078e00ff */
[----:B------:R-:W-:Y:S05]  /*06a0*/  RET.REL.NODEC R6 `(_Z25quaternionNormalizeKernelPf) ;  /* 0xfffffff806547950 */ /* 0x000fea0003c3ffff */
        .weak           $__internal_1_$__cuda_sm3x_div_rn_noftz_f32_slowpath
        .type           $__internal_1_$__cuda_sm3x_div_rn_noftz_f32_slowpath,@function
        .size           $__internal_1_$__cuda_sm3x_div_rn_noftz_f32_slowpath,(.L_x_19 - $__internal_1_$__cuda_sm3x_div_rn_noftz_f32_slowpath)
$__internal_1_$__cuda_sm3x_div_rn_noftz_f32_slowpath:
[--C-:B------:R-:W-:Y:S02]  /*06b0*/  SHF.R.U32.HI R8, RZ, 0x17, R5.reuse ;  /* 0x00000017ff087819 */ /* 0x100fe40000011605 */
[----:B------:R-:W-:Y:S02]  /*06c0*/  SHF.R.U32.HI R7, RZ, 0x17, R4 ;  /* 0x00000017ff077819 */ /* 0x000fe40000011604 */
[----:B------:R-:W-:Y:S02]  /*06d0*/  LOP3.LUT R14, R8, 0xff, RZ, 0xc0, !PT ;  /* 0x000000ff080e7812 */ /* 0x000fe400078ec0ff */
[----:B------:R-:W-:Y:S01]  /*06e0*/  LOP3.LUT R12, R7, 0xff, RZ, 0xc0, !PT ;  /* 0x000000ff070c7812 */ /* 0x000fe200078ec0ff */
[----:B------:R-:W-:Y:S02]  /*06f0*/  IMAD.MOV.U32 R7, RZ, RZ, R5 ;  /* 0x000000ffff077224 */ /* 0x000fe400078e0005 */
[----:B------:R-:W-:Y:S01]  /*0700*/  VIADD R10, R14, 0xffffffff ;  /* 0xffffffff0e0a7836 */ /* 0x000fe20000000000 */
[----:B------:R-:W-:-:S04]  /*0710*/  IADD3 R9, PT, PT, R12, -0x1, RZ ;  /* 0xffffffff0c097810 */ /* 0x000fc80007ffe0ff */
[----:B------:R-:W-:-:S04]  /*0720*/  ISETP.GT.U32.AND P0, PT, R10, 0xfd, PT ;  /* 0x000000fd0a00780c */ /* 0x000fc80003f04070 */
[----:B------:R-:W-:-:S13]  /*0730*/  ISETP.GT.U32.OR P0, PT, R9, 0xfd, P0 ;  /* 0x000000fd0900780c */ /* 0x000fda0000704470 */
[----:B------:R-:W-:Y:S01]  /*0740*/  @!P0 MOV R8, RZ ;  /* 0x000000ff00088202 */ /* 0x000fe20000000f00 */
[----:B------:R-:W-:Y:S06]  /*0750*/  @!P0 BRA `(.L_x_8) ;  /* 0x00000000005c8947 */ /* 0x000fec0003800000 */
[----:B------:R-:W-:Y:S02]  /*0760*/  FSETP.GTU.FTZ.AND P0, PT, |R4|, +INF , PT ;  /* 0x7f8000000400780b */ /* 0x000fe40003f1c200 */
[----:B------:R-:W-:-:S04]  /*0770*/  FSETP.GTU.FTZ.AND P1, PT, |R5|, +INF , PT ;  /* 0x7f8000000500780b */ /* 0x000fc80003f3c200 */
[----:B------:R-:W-:-:S13]  /*0780*/  PLOP3.LUT P0, PT, P0, P1, PT, 0xf8, 0x8f ;  /* 0x00000000008f781c */ /* 0x000fda0000703f70 */
[----:B------:R-:W-:Y:S05]  /*0790*/  @P0 BRA `(.L_x_9) ;  /* 0x0000000400440947 */ /* 0x000fea0003800000 */
[----:B------:R-:W-:-:S13]  /*07a0*/  LOP3.LUT P0, RZ, R7, 0x7fffffff, R4, 0xc8, !PT ;  /* 0x7fffffff07ff7812 */ /* 0x000fda000780c804 */
[----:B------:R-:W-:Y:S05]  /*07b0*/  @!P0 BRA `(.L_x_10) ;  /* 0x0000000400348947 */ /* 0x000fea0003800000 */
[C---:B------:R-:W-:Y:S02]  /*07c0*/  FSETP.NEU.FTZ.AND P2, PT, |R4|.reuse, +INF , PT ;  /* 0x7f8000000400780b */ /* 0x040fe40003f5d200 */
[----:B------:R-:W-:Y:S02]  /*07d0*/  FSETP.NEU.FTZ.AND P1, PT, |R5|, +INF , PT ;  /* 0x7f8000000500780b */ /* 0x000fe40003f3d200 */
[----:B------:R-:W-:-:S11]  /*07e0*/  FSETP.NEU.FTZ.AND P0, PT, |R4|, +INF , PT ;  /* 0x7f8000000400780b */ /* 0x000fd60003f1d200 */
[----:B------:R-:W-:Y:S05]  /*07f0*/  @!P1 BRA !P2, `(.L_x_10) ;  /* 0x0000000400249947 */ /* 0x000fea0005000000 */
[----:B------:R-:W-:-:S04]  /*0800*/  LOP3.LUT P2, RZ, R4, 0x7fffffff, RZ, 0xc0, !PT ;  /* 0x7fffffff04ff7812 */ /* 0x000fc8000784c0ff */
[----:B------:R-:W-:-:S13]  /*0810*/  PLOP3.LUT P1, PT, P1, P2, PT, 0x2f, 0xf2 ;  /* 0x0000000000f2781c */ /* 0x000fda0000f24577 */
[----:B------:R-:W-:Y:S05]  /*0820*/  @P1 BRA `(.L_x_11) ;  /* 0x0000000400101947 */ /* 0x000fea0003800000 */
[----:B------:R-:W-:-:S04]  /*0830*/  LOP3.LUT P1, RZ, R7, 0x7fffffff, RZ, 0xc0, !PT ;  /* 0x7fffffff07ff7812 */ /* 0x000fc8000782c0ff */
[----:B------:R-:W-:-:S13]  /*0840*/  PLOP3.LUT P0, PT, P0, P1, PT, 0x2f, 0xf2 ;  /* 0x0000000000f2781c */ /* 0x000fda0000702577 */
[----:B------:R-:W-:Y:S05]  /*0850*/  @P0 BRA `(.L_x_12) ;  /* 0x0000000000f80947 */ /* 0x000fea0003800000 */
[----:B------:R-:W-:Y:S02]  /*0860*/  ISETP.GE.AND P0, PT, R9, RZ, PT ;  /* 0x000000ff0900720c */ /* 0x000fe40003f06270 */
[----:B------:R-:W-:-:S11]  /*0870*/  ISETP.GE.AND P1, PT, R10, RZ, PT ;  /* 0x000000ff0a00720c */ /* 0x000fd60003f26270 */
[----:B------:R-:W-:Y:S01]  /*0880*/  @P0 IMAD.MOV.U32 R8, RZ, RZ, RZ ;  /* 0x000000ffff080224 */ /* 0x000fe200078e00ff */
[----:B------:R-:W-:Y:S01]  /*0890*/  @!P0 MOV R8, 0xffffffc0 ;  /* 0xffffffc000088802 */ /* 0x000fe20000000f00 */
[----:B------:R-:W-:Y:S01]  /*08a0*/  @!P0 FFMA R4, R4, 1.84467440737095516160e+19, RZ ;  /* 0x5f80000004048823 */ /* 0x000fe200000000ff */
[----:B------:R-:W-:-:S03]  /*08b0*/  @!P1 FFMA R7, R5, 1.84467440737095516160e+19, RZ ;  /* 0x5f80000005079823 */ /* 0x000fc600000000ff */
[----:B------:R-:W-:-:S07]  /*08c0*/  @!P1 VIADD R8, R8, 0x40 ;  /* 0x0000004008089836 */ /* 0x000fce0000000000 */
.L_x_8:
[----:B------:R-:W-:-:S04]  /*08d0*/  LEA R10, R14, 0xc0800000, 0x17 ;  /* 0xc08000000e0a7811 */ /* 0x000fc800078eb8ff */
[----:B------:R-:W-:Y:S01]  /*08e0*/  IADD3 R10, PT, PT, -R10, R7, RZ ;  /* 0x000000070a0a7210 */ /* 0x000fe20007ffe1ff */
[----:B------:R-:W-:-:S03]  /*08f0*/  VIADD R7, R12, 0xffffff81 ;  /* 0xffffff810c077836 */ /* 0x000fc60000000000 */
[----:B------:R-:W0:Y:S01]  /*0900*/  MUFU.RCP R9, R10 ;  /* 0x0000000a00097308 */ /* 0x000e220000001000 */
[----:B------:R-:W-:Y:S01]  /*0910*/  FADD.FTZ R11, -R10, -RZ ;  /* 0x800000ff0a0b7221 */ /* 0x000fe20000010100 */
[----:B------:R-:W-:-:S03]  /*0920*/  IMAD R4, R7, -0x800000, R4 ;  /* 0xff80000007047824 */ /* 0x000fc600078e0204 */
[----:B0-----:R-:W-:-:S04]  /*0930*/  FFMA R12, R9, R11, 1 ;  /* 0x3f800000090c7423 */ /* 0x001fc8000000000b */
[----:B------:R-:W-:-:S04]  /*0940*/  FFMA R16, R9, R12, R9 ;  /* 0x0000000c09107223 */ /* 0x000fc80000000009 */
[----:B------:R-:W-:-:S04]  /*0950*/  FFMA R9, R4, R16, RZ ;  /* 0x0000001004097223 */ /* 0x000fc800000000ff */
[----:B------:R-:W-:-:S04]  /*0960*/  FFMA R12, R11, R9, R4 ;  /* 0x000000090b0c7223 */ /* 0x000fc80000000004 */
[----:B------:R-:W-:Y:S01]  /*0970*/  FFMA R13, R16, R12, R9 ;  /* 0x0000000c100d7223 */ /* 0x000fe20000000009 */
[----:B------:R-:W-:-:S03]  /*0980*/  IADD3 R9, PT, PT, R7, 0x7f, -R14 ;  /* 0x0000007f07097810 */ /* 0x000fc60007ffe80e */
[----:B------:R-:W-:Y:S01]  /*0990*/  FFMA R12, R11, R13, R4 ;  /* 0x0000000d0b0c7223 */ /* 0x000fe20000000004 */
[----:B------:R-:W-:-:S03]  /*09a0*/  IADD3 R9, PT, PT, R9, R8, RZ ;  /* 0x0000000809097210 */ /* 0x000fc60007ffe0ff */
[----:B------:R-:W-:-:S05]  /*09b0*/  FFMA R4, R16, R12, R13 ;  /* 0x0000000c10047223 */ /* 0x000fca000000000d */
[----:B------:R-:W-:-:S04]  /*09c0*/  SHF.R.U32.HI R7, RZ, 0x17, R4 ;  /* 0x00000017ff077819 */ /* 0x000fc80000011604 */
[----:B------:R-:W-:-:S05]  /*09d0*/  LOP3.LUT R7, R7, 0xff, RZ, 0xc0, !PT ;  /* 0x000000ff07077812 */ /* 0x000fca00078ec0ff */
[----:B------:R-:W-:-:S05]  /*09e0*/  IMAD.IADD R11, R7, 0x1, R9 ;  /* 0x00000001070b7824 */ /* 0x000fca00078e0209 */
[----:B------:R-:W-:-:S04]  /*09f0*/  IADD3 R7, PT, PT, R11, -0x1, RZ ;  /* 0xffffffff0b077810 */ /* 0x000fc80007ffe0ff */
[----:B------:R-:W-:-:S13]  /*0a00*/  ISETP.GE.U32.AND P0, PT, R7, 0xfe, PT ;  /* 0x000000fe0700780c */ /* 0x000fda0003f06070 */
[----:B------:R-:W-:Y:S05]  /*0a10*/  @!P0 BRA `(.L_x_13) ;  /* 0x0000000000808947 */ /* 0x000fea0003800000 */
[----:B------:R-:W-:-:S13]  /*0a20*/  ISETP.GT.AND P0, PT, R11, 0xfe, PT ;  /* 0x000000fe0b00780c */ /* 0x000fda0003f04270 */
[----:B------:R-:W-:Y:S05]  /*0a30*/  @P0 BRA `(.L_x_14) ;  /* 0x00000000006c0947 */ /* 0x000fea0003800000 */
[----:B------:R-:W-:-:S13]  /*0a40*/  ISETP.GE.AND P0, PT, R11, 0x1, PT ;  /* 0x000000010b00780c */ /* 0x000fda0003f06270 */
[----:B------:R-:W-:Y:S05]  /*0a50*/  @P0 BRA `(.L_x_15) ;  /* 0x0000000000980947 */ /* 0x000fea0003800000 */
[----:B------:R-:W-:Y:S02]  /*0a60*/  ISETP.GE.AND P0, PT, R11, -0x18, PT ;  /* 0xffffffe80b00780c */ /* 0x000fe40003f06270 */
[----:B------:R-:W-:-:S11]  /*0a70*/  LOP3.LUT R4, R4, 0x80000000, RZ, 0xc0, !PT ;  /* 0x8000000004047812 */ /* 0x000fd600078ec0ff */
[----:B------:R-:W-:Y:S05]  /*0a80*/  @!P0 BRA `(.L_x_15) ;  /* 0x00000000008c8947 */ /* 0x000fea0003800000 */
[CCC-:B------:R-:W-:Y:S01]  /*0a90*/  FFMA.RZ R7, R16.reuse, R12.reuse, R13.reuse ;  /* 0x0000000c10077223 */ /* 0x1c0fe2000000c00d */
[C---:B------:R-:W-:Y:S02]  /*0aa0*/  VIADD R10, R11.reuse, 0x20 ;  /* 0x000000200b0a7836 */ /* 0x040fe40000000000 */
[CCC-:B------:R-:W-:Y:S01]  /*0ab0*/  FFMA.RM R8, R16.reuse, R12.reuse, R13.reuse ;  /* 0x0000000c10087223 */ /* 0x1c0fe2000000400d */
[----:B------:R-:W-:Y:S02]  /*0ac0*/  ISETP.NE.AND P2, PT, R11, RZ, PT ;  /* 0x000000ff0b00720c */ /* 0x000fe40003f45270 */
[----:B------:R-:W-:Y:S01]  /*0ad0*/  LOP3.LUT R9, R7, 0x7fffff, RZ, 0xc0, !PT ;  /* 0x007fffff07097812 */ /* 0x000fe200078ec0ff */
[----:B------:R-:W-:Y:S01]  /*0ae0*/  FFMA.RP R7, R16, R12, R13 ;  /* 0x0000000c10077223 */ /* 0x000fe2000000800d */
[----:B------:R-:W-:Y:S02]  /*0af0*/  ISETP.NE.AND P1, PT, R11, RZ, PT ;  /* 0x000000ff0b00720c */ /* 0x000fe40003f25270 */
[----:B------:R-:W-:-:S02]  /*0b00*/  LOP3.LUT R9, R9, 0x800000, RZ, 0xfc, !PT ;  /* 0x0080000009097812 */ /* 0x000fc400078efcff */
[----:B------:R-:W-:Y:S02]  /*0b10*/  IADD3 R11, PT, PT, -R11, RZ, RZ ;  /* 0x000000ff0b0b7210 */ /* 0x000fe40007ffe1ff */
[----:B------:R-:W-:Y:S02]  /*0b20*/  SHF.L.U32 R10, R9, R10, RZ ;  /* 0x0000000a090a7219 */ /* 0x000fe400000006ff */
[----:B------:R-:W-:Y:S02]  /*0b30*/  FSETP.NEU.FTZ.AND P0, PT, R7, R8, PT ;  /* 0x000000080700720b */ /* 0x000fe40003f1d000 */
[----:B------:R-:W-:Y:S02]  /*0b40*/  SEL R8, R11, RZ, P2 ;  /* 0x000000ff0b087207 */ /* 0x000fe40001000000 */
[----:B------:R-:W-:Y:S02]  /*0b50*/  ISETP.NE.AND P1, PT, R10, RZ, P1 ;  /* 0x000000ff0a00720c */ /* 0x000fe40000f25270 */
[----:B------:R-:W-:-:S02]  /*0b60*/  SHF.R.U32.HI R8, RZ, R8, R9 ;  /* 0x00000008ff087219 */ /* 0x000fc40000011609 */
[----:B------:R-:W-:Y:S02]  /*0b70*/  PLOP3.LUT P0, PT, P0, P1, PT, 0xf8, 0x8f ;  /* 0x00000000008f781c */ /* 0x000fe40000703f70 */
[----:B------:R-:W-:Y:S02]  /*0b80*/  SHF.R.U32.HI R10, RZ, 0x1, R8 ;  /* 0x00000001ff0a7819 */ /* 0x000fe40000011608 */
[----:B------:R-:W-:-:S04]  /*0b90*/  SEL R7, RZ, 0x1, !P0 ;  /* 0x00000001ff077807 */ /* 0x000fc80004000000 */
[----:B------:R-:W-:-:S04]  /*0ba0*/  LOP3.LUT R7, R7, 0x1, R10, 0xf8, !PT ;  /* 0x0000000107077812 */ /* 0x000fc800078ef80a */
[----:B------:R-:W-:-:S05]  /*0bb0*/  LOP3.LUT R7, R7, R8, RZ, 0xc0, !PT ;  /* 0x0000000807077212 */ /* 0x000fca00078ec0ff */
[----:B------:R-:W-:-:S05]  /*0bc0*/  IMAD.IADD R7, R10, 0x1, R7 ;  /* 0x000000010a077824 */ /* 0x000fca00078e0207 */
[----:B------:R-:W-:Y:S01]  /*0bd0*/  LOP3.LUT R4, R7, R4, RZ, 0xfc, !PT ;  /* 0x0000000407047212 */ /* 0x000fe200078efcff */
[----:B------:R-:W-:Y:S06]  /*0be0*/  BRA `(.L_x_15) ;  /* 0x0000000000347947 */ /* 0x000fec0003800000 */
.L_x_14:
[----:B------:R-:W-:-:S04]  /*0bf0*/  LOP3.LUT R4, R4, 0x80000000, RZ, 0xc0, !PT ;  /* 0x8000000004047812 */ /* 0x000fc800078ec0ff */
[----:B------:R-:W-:Y:S01]  /*0c00*/  LOP3.LUT R4, R4, 0x7f800000, RZ, 0xfc, !PT ;  /* 0x7f80000004047812 */ /* 0x000fe200078efcff */
[----:B------:R-:W-:Y:S06]  /*0c10*/  BRA `(.L_x_15) ;  /* 0x0000000000287947 */ /* 0x000fec0003800000 */
.L_x_13:
[----:B------:R-:W-:Y:S01]  /*0c20*/  LEA R4, R9, R4, 0x17 ;  /* 0x0000000409047211 */ /* 0x000fe200078eb8ff */
[----:B------:R-:W-:Y:S06]  /*0c30*/  BRA `(.L_x_15) ;  /* 0x0000000000207947 */ /* 0x000fec0003800000 */
.L_x_12:
[----:B------:R-:W-:-:S04]  /*0c40*/  LOP3.LUT R4, R7, 0x80000000, R4, 0x48, !PT ;  /* 0x8000000007047812 */ /* 0x000fc800078e4804 */
[----:B------:R-:W-:Y:S01]  /*0c50*/  LOP3.LUT R4, R4, 0x7f800000, RZ, 0xfc, !PT ;  /* 0x7f80000004047812 */ /* 0x000fe200078efcff */
[----:B------:R-:W-:Y:S06]  /*0c60*/  BRA `(.L_x_15) ;  /* 0x0000000000147947 */ /* 0x000fec0003800000 */
.L_x_11:
[----:B------:R-:W-:Y:S01]  /*0c70*/  LOP3.LUT R4, R7, 0x80000000, R4, 0x48, !PT ;  /* 0x8000000007047812 */ /* 0x000fe200078e4804 */
[----:B------:R-:W-:Y:S06]  /*0c80*/  BRA `(.L_x_15) ;  /* 0x00000000000c7947 */ /* 0x000fec0003800000 */
.L_x_10:
[----:B------:R-:W0:Y:S01]  /*0c90*/  MUFU.RSQ R4, -QNAN ;  /* 0xffc0000000047908 */ /* 0x000e220000001400 */
[----:B------:R-:W-:Y:S05]  /*0ca0*/  BRA `(.L_x_15) ;  /* 0x0000000000047947 */ /* 0x000fea0003800000 */
.L_x_9:
[----:B------:R-:W-:-:S07]  /*0cb0*/  FADD.FTZ R4, R4, R5 ;  /* 0x0000000504047221 */ /* 0x000fce0000010000 */
.L_x_15:
[----:B------:R-:W-:Y:S02]  /*0cc0*/  HFMA2 R7, -RZ, RZ, 0, 0 ;  /* 0x00000000ff077431 */ /* 0x000fe400000001ff */
[----:B0-----:R-:W-:Y:S02]  /*0cd0*/  IMAD.MOV.U32 R9, RZ, RZ, R4 ;  /* 0x000000ffff097224 */ /* 0x001fe400078e0004 */
[----:B------:R-:W-:Y:S05]  /*0ce0*/  RET.REL.NODEC R6 `(_Z25quaternionNormalizeKernelPf) ;  /* 0xfffffff006c47950 */ /* 0x000fea0003c3ffff */
.L_x_16:
        /* <DEDUP_REMOVED lines=9> */
.L_x_19:


//--------------------- .text._Z24quaternionMultiplyKernelPKfS0_Pf --------------------------
	.section	.text._Z24quaternionMultiplyKernelPKfS0_Pf,"ax",@progbits
	.align	128
        .global         _Z24quaternionMultiplyKernelPKfS0_Pf
        .type           _Z24quaternionMultiplyKernelPKfS0_Pf,@function
        .size           _Z24quaternionMultiplyKernelPKfS0_Pf,(.L_x_22 - _Z24quaternionMultiplyKernelPKfS0_Pf)
        .other          _Z24quaternionMultiplyKernelPKfS0_Pf,@"STO_CUDA_ENTRY STV_DEFAULT"
_Z24quaternionMultiplyKernelPKfS0_Pf:
.text._Z24quaternionMultiplyKernelPKfS0_Pf:
        /* <DEDUP_REMOVED lines=9> */
[----:B------:R-:W0:Y:S07]  /*0090*/  LDCU.64 UR4, c[0x0][0x358] ;  /* 0x00006b00ff0477ac */ /* 0x000e2e0008000a00 */
[----:B------:R-:W1:Y:S01]  /*00a0*/  LDC.64 R4, c[0x0][0x388] ;  /* 0x0000e200ff047b82 */ /* 0x000e620000000a00 */
[----:B0-----:R-:W2:Y:S04]  /*00b0*/  LDG.E R8, desc[UR4][R6.64+0x4] ;  /* 0x0000040406087981 */ /* 0x001ea8000c1e1900 */
[----:B------:R-:W3:Y:S04]  /*00c0*/  LDG.E R0, desc[UR4][R6.64] ;  /* 0x0000000406007981 */ /* 0x000ee8000c1e1900 */
[----:B-1----:R-:W2:Y:S04]  /*00d0*/  LDG.E R11, desc[UR4][R4.64+0x4] ;  /* 0x00000404040b7981 */ /* 0x002ea8000c1e1900 */
[----:B------:R-:W3:Y:S04]  /*00e0*/  LDG.E R9, desc[UR4][R4.64] ;  /* 0x0000000404097981 */ /* 0x000ee8000c1e1900 */
[----:B------:R-:W4:Y:S04]  /*00f0*/  LDG.E R13, desc[UR4][R6.64+0x8] ;  /* 0x00000804060d7981 */ /* 0x000f28000c1e1900 */
[----:B------:R-:W4:Y:S04]  /*0100*/  LDG.E R10, desc[UR4][R4.64+0x8] ;  /* 0x00000804040a7981 */ /* 0x000f28000c1e1900 */
[----:B------:R-:W5:Y:S04]  /*0110*/  LDG.E R15, desc[UR4][R6.64+0xc] ;  /* 0x00000c04060f7981 */ /* 0x000f68000c1e1900 */
[----:B------:R-:W5:Y:S01]  /*0120*/  LDG.E R12, desc[UR4][R4.64+0xc] ;  /* 0x00000c04040c7981 */ /* 0x000f62000c1e1900 */
[----:B------:R-:W0:Y:S01]  /*0130*/  LDC.64 R2, c[0x0][0x390] ;  /* 0x0000e400ff027b82 */ /* 0x000e220000000a00 */
[----:B--2---:R-:W-:-:S04]  /*0140*/  FMUL R11, R8, R11 ;  /* 0x0000000b080b7220 */ /* 0x004fc80000400000 */
[----:B---3--:R-:W-:-:S04]  /*0150*/  FFMA R0, R0, R9, -R11 ;  /* 0x0000000900007223 */ /* 0x008fc8000000080b */
[----:B----4-:R-:W-:-:S04]  /*0160*/  FFMA R0, -R13, R10, R0 ;  /* 0x0000000a0d007223 */ /* 0x010fc80000000100 */
[----:B-----5:R-:W-:-:S05]  /*0170*/  FFMA R15, -R15, R12, R0 ;  /* 0x0000000c0f0f7223 */ /* 0x020fca0000000100 */
[----:B0-----:R0:W-:Y:S04]  /*0180*/  STG.E desc[UR4][R2.64], R15 ;  /* 0x0000000f02007986 */ /* 0x0011e8000c101904 */
[----:B------:R-:W2:Y:S04]  /*0190*/  LDG.E R8, desc[UR4][R6.64+0x4] ;  /* 0x0000040406087981 */ /* 0x000ea8000c1e1900 */
[----:B------:R-:W2:Y:S04]  /*01a0*/  LDG.E R11, desc[UR4][R4.64] ;  /* 0x00000004040b7981 */ /* 0x000ea8000c1e1900 */
[----:B------:R-:W3:Y:S04]  /*01b0*/  LDG.E R0, desc[UR4][R6.64] ;  /* 0x0000000406007981 */ /* 0x000ee8000c1e1900 */
[----:B------:R-:W3:Y:S04]  /*01c0*/  LDG.E R9, desc[UR4][R4.64+0x4] ;  /* 0x0000040404097981 */ /* 0x000ee8000c1e1900 */
[----:B------:R-:W4:Y:S04]  /*01d0*/  LDG.E R13, desc[UR4][R6.64+0x8] ;  /* 0x00000804060d7981 */ /* 0x000f28000c1e1900 */
[----:B------:R-:W4:Y:S04]  /*01e0*/  LDG.E R10, desc[UR4][R4.64+0xc] ;  /* 0x00000c04040a7981 */ /* 0x000f28000c1e1900 */
[----:B------:R-:W5:Y:S04]  /*01f0*/  LDG.E R17, desc[UR4][R6.64+0xc] ;  /* 0x00000c0406117981 */ /* 0x000f68000c1e1900 */
[----:B------:R-:W5:Y:S01]  /*0200*/  LDG.E R12, desc[UR4][R4.64+0x8] ;  /* 0x00000804040c7981 */ /* 0x000f62000c1e1900 */
[----:B--2---:R-:W-:-:S04]  /*0210*/  FMUL R11, R8, R11 ;  /* 0x0000000b080b7220 */ /* 0x004fc80000400000 */
[----:B---3--:R-:W-:-:S04]  /*0220*/  FFMA R0, R0, R9, R11 ;  /* 0x0000000900007223 */ /* 0x008fc8000000000b */
[----:B----4-:R-:W-:-:S04]  /*0230*/  FFMA R0, R13, R10, R0 ;  /* 0x0000000a0d007223 */ /* 0x010fc80000000000 */
[----:B-----5:R-:W-:-:S05]  /*0240*/  FFMA R17, -R17, R12, R0 ;  /* 0x0000000c11117223 */ /* 0x020fca0000000100 */
[----:B------:R1:W-:Y:S04]  /*0250*/  STG.E desc[UR4][R2.64+0x4], R17 ;  /* 0x0000041102007986 */ /* 0x0003e8000c101904 */
[----:B------:R-:W2:Y:S04]  /*0260*/  LDG.E R8, desc[UR4][R6.64+0x4] ;  /* 0x0000040406087981 */ /* 0x000ea8000c1e1900 */
[----:B------:R-:W2:Y:S04]  /*0270*/  LDG.E R11, desc[UR4][R4.64+0xc] ;  /* 0x00000c04040b7981 */ /* 0x000ea8000c1e1900 */
[----:B------:R-:W3:Y:S04]  /*0280*/  LDG.E R0, desc[UR4][R6.64] ;  /* 0x0000000406007981 */ /* 0x000ee8000c1e1900 */
[----:B------:R-:W3:Y:S04]  /*0290*/  LDG.E R9, desc[UR4][R4.64+0x8] ;  /* 0x0000080404097981 */ /* 0x000ee8000c1e1900 */
[----:B------:R-:W4:Y:S04]  /*02a0*/  LDG.E R13, desc[UR4][R6.64+0x8] ;  /* 0x00000804060d7981 */ /* 0x000f28000c1e1900 */
[----:B------:R-:W4:Y:S04]  /*02b0*/  LDG.E R10, desc[UR4][R4.64] ;  /* 0x00000004040a7981 */ /* 0x000f28000c1e1900 */
[----:B0-----:R-:W5:Y:S04]  /*02c0*/  LDG.E R15, desc[UR4][R6.64+0xc] ;  /* 0x00000c04060f7981 */ /* 0x001f68000c1e1900 */
[----:B------:R-:W5:Y:S01]  /*02d0*/  LDG.E R12, desc[UR4][R4.64+0x4] ;  /* 0x00000404040c7981 */ /* 0x000f62000c1e1900 */
[----:B--2---:R-:W-:-:S04]  /*02e0*/  FMUL R11, R8, R11 ;  /* 0x0000000b080b7220 */ /* 0x004fc80000400000 */
[----:B---3--:R-:W-:-:S04]  /*02f0*/  FFMA R0, R0, R9, -R11 ;  /* 0x0000000900007223 */ /* 0x008fc8000000080b */
[----:B----4-:R-:W-:-:S04]  /*0300*/  FFMA R0, R13, R10, R0 ;  /* 0x0000000a0d007223 */ /* 0x010fc80000000000 */
[----:B-----5:R-:W-:-:S05]  /*0310*/  FFMA R15, R15, R12, R0 ;  /* 0x0000000c0f0f7223 */ /* 0x020fca0000000000 */
[----:B------:R-:W-:Y:S04]  /*0320*/  STG.E desc[UR4][R2.64+0x8], R15 ;  /* 0x0000080f02007986 */ /* 0x000fe8000c101904 */
[----:B------:R-:W2:Y:S04]  /*0330*/  LDG.E R8, desc[UR4][R6.64+0x4] ;  /* 0x0000040406087981 */ /* 0x000ea8000c1e1900 */
[----:B------:R-:W2:Y:S04]  /*0340*/  LDG.E R11, desc[UR4][R4.64+0x8] ;  /* 0x00000804040b7981 */ /* 0x000ea8000c1e1900 */
[----:B------:R-:W3:Y:S04]  /*0350*/  LDG.E R0, desc[UR4][R6.64] ;  /* 0x0000000406007981 */ /* 0x000ee8000c1e1900 */
[----:B------:R-:W3:Y:S04]  /*0360*/  LDG.E R9, desc[UR4][R4.64+0xc] ;  /* 0x00000c0404097981 */ /* 0x000ee8000c1e1900 */
[----:B------:R-:W4:Y:S04]  /*0370*/  LDG.E R13, desc[UR4][R6.64+0x8] ;  /* 0x00000804060d7981 */ /* 0x000f28000c1e1900 */
[----:B------:R-:W4:Y:S04]  /*0380*/  LDG.E R10, desc[UR4][R4.64+0x4] ;  /* 0x00000404040a7981 */ /* 0x000f28000c1e1900 */
[----:B-1----:R-:W5:Y:S04]  /*0390*/  LDG.E R17, desc[UR4][R6.64+0xc] ;  /* 0x00000c0406117981 */ /* 0x002f68000c1e1900 */
[----:B------:R-:W5:Y:S01]  /*03a0*/  LDG.E R12, desc[UR4][R4.64] ;  /* 0x00000004040c7981 */ /* 0x000f62000c1e1900 */
[----:B--2---:R-:W-:-:S04]  /*03b0*/  FMUL R11, R8, R11 ;  /* 0x0000000b080b7220 */ /* 0x004fc80000400000 */
[----:B---3--:R-:W-:-:S04]  /*03c0*/  FFMA R0, R0, R9, R11 ;  /* 0x0000000900007223 */ /* 0x008fc8000000000b */
[----:B----4-:R-:W-:-:S04]  /*03d0*/  FFMA R0, -R13, R10, R0 ;  /* 0x0000000a0d007223 */ /* 0x010fc80000000100 */
[----:B-----5:R-:W-:-:S05]  /*03e0*/  FFMA R17, R17, R12, R0 ;  /* 0x0000000c11117223 */ /* 0x020fca0000000000 */
[----:B------:R-:W-:Y:S01]  /*03f0*/  STG.E desc[UR4][R2.64+0xc], R17 ;  /* 0x00000c1102007986 */ /* 0x000fe2000c101904 */
[----:B------:R-:W-:Y:S05]  /*0400*/  EXIT ;  /* 0x000000000000794d */ /* 0x000fea0003800000 */
.L_x_17:
        /* <DEDUP_REMOVED lines=15> */
.L_x_22:


//--------------------- .nv.shared.reserved.0     --------------------------
	.section	.nv.shared.reserved.0,"aw",@nobits
	.weak		__nv_reservedSMEM_offset_0_alias
	.size		__nv_reservedSMEM_offset_0_alias, 0, 64
	.other		__nv_reservedSMEM_offset_0_alias,@"STO_CUDA_RESERVED_SHARED STV_DEFAULT"
__nv_reservedSMEM_offset_0_alias:
	.zero		0
	.zero		64


//--------------------- .nv.constant0._Z24quaternionToMatrixKernelPKfPf --------------------------
	.section	.nv.constant0._Z24quaternionToMatrixKernelPKfPf,"a",@progbits
	.sectionflags	@""
	.align	4
.nv.constant0._Z24quaternionToMatrixKernelPKfPf:
	.zero		912


//--------------------- .nv.constant0._Z25quaternionNormalizeKernelPf --------------------------
	.section	.nv.constant0._Z25quaternionNormalizeKernelPf,"a",@progbits
	.sectionflags	@""
	.align	4
.nv.constant0._Z25quaternionNormalizeKernelPf:
	.zero		904


//--------------------- .nv.constant0._Z24quaternionMultiplyKernelPKfS0_Pf --------------------------
	.section	.nv.constant0._Z24quaternionMultiplyKernelPKfS0_Pf,"a",@progbits
	.sectionflags	@""
	.align	4
.nv.constant0._Z24quaternionMultiplyKernelPKfS0_Pf:
	.zero		920


//--------------------- SYMBOLS --------------------------

	.type		.nv.reservedSmem.offset0,@object
	.size		.nv.reservedSmem.offset0,0x4
